//
// Generated by NVIDIA NVVM Compiler
//
// Compiler Build ID: CL-36424714
// Cuda compilation tools, release 13.0, V13.0.88
// Based on NVVM 20.0.0
//

.version 9.0
.target sm_100
.address_size 64

	// .globl	_Z13device_kernelPi
// _ZZ22acquire_release_kernelPiE4flag has been demoted
// _ZZ22acquire_release_kernelPiE4data has been demoted

.visible .entry _Z13device_kernelPi(
	.param .u64 .ptr .align 1 _Z13device_kernelPi_param_0
)
{
	.reg .b32 	%r<3>;
	.reg .b64 	%rd<2>;

	ld.param.u64 	%rd1, [_Z13device_kernelPi_param_0];
	mov.b32 	%r2, 1;
	// begin inline asm
	atom.add.release.sys.s32 %r1,[%rd1],%r2;
	// end inline asm
	ret;

}
	// .globl	_Z22acquire_release_kernelPi
.visible .entry _Z22acquire_release_kernelPi(
	.param .u64 .ptr .align 1 _Z22acquire_release_kernelPi_param_0
)
{
	.reg .pred 	%p<5>;
	.reg .b32 	%r<10>;
	.reg .b64 	%rd<9>;
	// demoted variable
	.shared .align 4 .b8 _ZZ22acquire_release_kernelPiE4flag[4];
	// demoted variable
	.shared .align 4 .u32 _ZZ22acquire_release_kernelPiE4data;
	ld.param.u64 	%rd1, [_Z22acquire_release_kernelPi_param_0];
	mov.u32 	%r1, %tid.x;
	setp.ne.s32 	%p1, %r1, 0;
	@%p1 bra 	$L__BB1_2;
	mov.u32 	%r3, _ZZ22acquire_release_kernelPiE4flag;
	cvt.u64.u32 	%rd3, %r3;
	cvta.shared.u64 	%rd2, %rd3;
	mov.b32 	%r2, 0;
	// begin inline asm
	st.relaxed.cta.b32 [%rd2],%r2;
	// end inline asm
	st.shared.u32 	[_ZZ22acquire_release_kernelPiE4data], %r2;
$L__BB1_2:
	setp.ne.s32 	%p2, %r1, 0;
	bar.sync 	0;
	@%p2 bra 	$L__BB1_4;
	mov.b32 	%r8, 42;
	st.shared.u32 	[_ZZ22acquire_release_kernelPiE4data], %r8;
	mov.u32 	%r9, _ZZ22acquire_release_kernelPiE4flag;
	cvt.u64.u32 	%rd8, %r9;
	cvta.shared.u64 	%rd7, %rd8;
	mov.b32 	%r7, 1;
	// begin inline asm
	st.release.cta.b32 [%rd7],%r7;
	// end inline asm
	bra.uni 	$L__BB1_8;
$L__BB1_4:
	setp.ne.s32 	%p3, %r1, 1;
	@%p3 bra 	$L__BB1_8;
	mov.u32 	%r5, _ZZ22acquire_release_kernelPiE4flag;
	cvt.u64.u32 	%rd5, %r5;
$L__BB1_6:
	cvta.shared.u64 	%rd4, %rd5;
	// begin inline asm
	ld.acquire.cta.b32 %r4,[%rd4];
	// end inline asm
	setp.eq.s32 	%p4, %r4, 0;
	@%p4 bra 	$L__BB1_6;
	ld.shared.u32 	%r6, [_ZZ22acquire_release_kernelPiE4data];
	cvta.to.global.u64 	%rd6, %rd1;
	st.global.u32 	[%rd6], %r6;
$L__BB1_8:
	ret;

}


// ===== COMPILED SASS (sm_100) =====

	.target	sm_100

	.elftype	@"ET_EXEC"


//--------------------- .note.nv.tkinfo           --------------------------
	.section	.note.nv.tkinfo,"",@"SHT_NOTE"
	.sectionflags	@"SHF_NOTE_NV_TKINFO"
	.tkinfo
        /*0018*/ 	.word	0x00000002
        /*0030*/ 	.string	""
        /*0030*/ 	.string	"ptxas"
        /*0030*/ 	.string	"Cuda compilation tools, release 13.0, V13.0.88"
        /*0030*/ 	.string	"Build cuda_13.0.r13.0/compiler.36424714_0"
        /*0030*/ 	.string	"-arch sm_100 -m 64 "



//--------------------- .note.nv.cuinfo           --------------------------
	.section	.note.nv.cuinfo,"",@"SHT_NOTE"
	.sectionflags	@"SHF_NOTE_NV_CUINFO"
        /*0018*/ 	.short	0x0002
        /*001a*/ 	.short	0x0064
        /*001c*/ 	.short	0x0082
	.zero		2


//--------------------- .nv.info                  --------------------------
	.section	.nv.info,"",@"SHT_CUDA_INFO"
	.align	4


	//----- nvinfo : EIATTR_REGCOUNT
	.align		4
        /*0000*/ 	.byte	0x04, 0x2f
        /*0002*/ 	.short	(.L_1 - .L_0)
	.align		4
.L_0:
        /*0004*/ 	.word	index@(_Z13device_kernelPi)
        /*0008*/ 	.word	0x00000008


	//----- nvinfo : EIATTR_FRAME_SIZE
	.align		4
.L_1:
        /*000c*/ 	.byte	0x04, 0x11
        /*000e*/ 	.short	(.L_3 - .L_2)
	.align		4
.L_2:
        /*0010*/ 	.word	index@(_Z13device_kernelPi)
        /*0014*/ 	.word	0x00000000


	//----- nvinfo : EIATTR_REGCOUNT
	.align		4
.L_3:
        /*0018*/ 	.byte	0x04, 0x2f
        /*001a*/ 	.short	(.L_5 - .L_4)
	.align		4
.L_4:
        /*001c*/ 	.word	index@(_Z22acquire_release_kernelPi)
        /*0020*/ 	.word	0x0000000a


	//----- nvinfo : EIATTR_FRAME_SIZE
	.align		4
.L_5:
        /*0024*/ 	.byte	0x04, 0x11
        /*0026*/ 	.short	(.L_7 - .L_6)
	.align		4
.L_6:
        /*0028*/ 	.word	index@(_Z22acquire_release_kernelPi)
        /*002c*/ 	.word	0x00000000


	//----- nvinfo : EIATTR_MIN_STACK_SIZE
	.align		4
.L_7:
        /*0030*/ 	.byte	0x04, 0x12
        /*0032*/ 	.short	(.L_9 - .L_8)
	.align		4
.L_8:
        /*0034*/ 	.word	index@(_Z22acquire_release_kernelPi)
        /*0038*/ 	.word	0x00000000


	//----- nvinfo : EIATTR_MIN_STACK_SIZE
	.align		4
.L_9:
        /*003c*/ 	.byte	0x04, 0x12
        /*003e*/ 	.short	(.L_11 - .L_10)
	.align		4
.L_10:
        /*0040*/ 	.word	index@(_Z13device_kernelPi)
        /*0044*/ 	.word	0x00000000
.L_11:


//--------------------- .nv.compat                --------------------------
	.section	.nv.compat,"",@"SHT_CUDA_COMPAT_INFO"
	.align	4
        /*0000*/ 	.byte	0x02, 0x09, 0x00, 0x00, 0x02, 0x02, 0x01, 0x00, 0x02, 0x05, 0x05, 0x00, 0x03, 0x07, 0x01, 0x01
        /*0010*/ 	.byte	0x02, 0x03, 0x00, 0x00, 0x02, 0x06, 0x01, 0x00, 0x04, 0x0b, 0x08, 0x00, 0x09, 0x00, 0x00, 0x00
        /*0020*/ 	.byte	0x00, 0x00, 0x00, 0x00


//--------------------- .nv.info._Z22acquire_release_kernelPi --------------------------
	.section	.nv.info._Z22acquire_release_kernelPi,"",@"SHT_CUDA_INFO"
	.sectionflags	@""
	.align	4


	//----- nvinfo : EIATTR_CUDA_API_VERSION
	.align		4
        /*0000*/ 	.byte	0x04, 0x37
        /*0002*/ 	.short	(.L_13 - .L_12)
.L_12:
        /*0004*/ 	.word	0x00000082


	//----- nvinfo : EIATTR_KPARAM_INFO
	.align		4
.L_13:
        /*0008*/ 	.byte	0x04, 0x17
        /*000a*/ 	.short	(.L_15 - .L_14)
.L_14:
        /*000c*/ 	.word	0x00000000
        /*0010*/ 	.short	0x0000
        /*0012*/ 	.short	0x0000
        /*0014*/ 	.byte	0x00, 0xf5, 0x21, 0x00


	//----- nvinfo : EIATTR_SPARSE_MMA_MASK
	.align		4
.L_15:
        /*0018*/ 	.byte	0x03, 0x50
        /*001a*/ 	.short	0x0000


	//----- nvinfo : EIATTR_MAXREG_COUNT
	.align		4
        /*001c*/ 	.byte	0x03, 0x1b
        /*001e*/ 	.short	0x00ff


	//----- nvinfo : EIATTR_NUM_BARRIERS
	.align		4
        /*0020*/ 	.byte	0x02, 0x4c
        /*0022*/ 	.byte	0x01
	.zero		1


	//----- nvinfo : EIATTR_MERCURY_ISA_VERSION
	.align		4
        /*0024*/ 	.byte	0x03, 0x5f
        /*0026*/ 	.short	0x0101


	//----- nvinfo : EIATTR_VRC_CTA_INIT_COUNT
	.align		4
        /*0028*/ 	.byte	0x02, 0x4a
	.zero		1
	.zero		1


	//----- nvinfo : EIATTR_EXIT_INSTR_OFFSETS
	.align		4
        /*002c*/ 	.byte	0x04, 0x1c
        /*002e*/ 	.short	(.L_17 - .L_16)


	//   ....[0]....
.L_16:
        /*0030*/ 	.word	0x00000190


	//   ....[1]....
        /*0034*/ 	.word	0x000001b0


	//   ....[2]....
        /*0038*/ 	.word	0x000002c0


	//----- nvinfo : EIATTR_CRS_STACK_SIZE
	.align		4
.L_17:
        /*003c*/ 	.byte	0x04, 0x1e
        /*003e*/ 	.short	(.L_19 - .L_18)
.L_18:
        /*0040*/ 	.word	0x00000000


	//----- nvinfo : EIATTR_CBANK_PARAM_SIZE
	.align		4
.L_19:
        /*0044*/ 	.byte	0x03, 0x19
        /*0046*/ 	.short	0x0008


	//----- nvinfo : EIATTR_PARAM_CBANK
	.align		4
        /*0048*/ 	.byte	0x04, 0x0a
        /*004a*/ 	.short	(.L_21 - .L_20)
	.align		4
.L_20:
        /*004c*/ 	.word	index@(.nv.constant0._Z22acquire_release_kernelPi)
        /*0050*/ 	.short	0x0380
        /*0052*/ 	.short	0x0008


	//----- nvinfo : EIATTR_SW_WAR
	.align		4
.L_21:
        /*0054*/ 	.byte	0x04, 0x36
        /*0056*/ 	.short	(.L_23 - .L_22)
.L_22:
        /*0058*/ 	.word	0x00000008
.L_23:


//--------------------- .nv.info._Z13device_kernelPi --------------------------
	.section	.nv.info._Z13device_kernelPi,"",@"SHT_CUDA_INFO"
	.sectionflags	@""
	.align	4


	//----- nvinfo : EIATTR_CUDA_API_VERSION
	.align		4
        /*0000*/ 	.byte	0x04, 0x37
        /*0002*/ 	.short	(.L_25 - .L_24)
.L_24:
        /*0004*/ 	.word	0x00000082


	//----- nvinfo : EIATTR_KPARAM_INFO
	.align		4
.L_25:
        /*0008*/ 	.byte	0x04, 0x17
        /*000a*/ 	.short	(.L_27 - .L_26)
.L_26:
        /*000c*/ 	.word	0x00000000
        /*0010*/ 	.short	0x0000
        /*0012*/ 	.short	0x0000
        /*0014*/ 	.byte	0x00, 0xf5, 0x21, 0x00


	//----- nvinfo : EIATTR_SPARSE_MMA_MASK
	.align		4
.L_27:
        /*0018*/ 	.byte	0x03, 0x50
        /*001a*/ 	.short	0x0000


	//----- nvinfo : EIATTR_MAXREG_COUNT
	.align		4
        /*001c*/ 	.byte	0x03, 0x1b
        /*001e*/ 	.short	0x00ff


	//----- nvinfo : EIATTR_MERCURY_ISA_VERSION
	.align		4
        /*0020*/ 	.byte	0x03, 0x5f
        /*0022*/ 	.short	0x0101


	//----- nvinfo : EIATTR_INT_WARP_WIDE_INSTR_OFFSETS
	.align		4
        /*0024*/ 	.byte	0x04, 0x31
        /*0026*/ 	.short	(.L_29 - .L_28)


	//   ....[0]....
.L_28:
        /*0028*/ 	.word	0x00000030


	//----- nvinfo : EIATTR_VRC_CTA_INIT_COUNT
	.align		4
.L_29:
        /*002c*/ 	.byte	0x02, 0x4a
	.zero		1
	.zero		1


	//----- nvinfo : EIATTR_EXIT_INSTR_OFFSETS
	.align		4
        /*0030*/ 	.byte	0x04, 0x1c
        /*0032*/ 	.short	(.L_31 - .L_30)


	//   ....[0]....
.L_30:
        /*0034*/ 	.word	0x000000c0


	//----- nvinfo : EIATTR_CBANK_PARAM_SIZE
	.align		4
.L_31:
        /*0038*/ 	.byte	0x03, 0x19
        /*003a*/ 	.short	0x0008


	//----- nvinfo : EIATTR_PARAM_CBANK
	.align		4
        /*003c*/ 	.byte	0x04, 0x0a
        /*003e*/ 	.short	(.L_33 - .L_32)
	.align		4
.L_32:
        /*0040*/ 	.word	index@(.nv.constant0._Z13device_kernelPi)
        /*0044*/ 	.short	0x0380
        /*0046*/ 	.short	0x0008


	//----- nvinfo : EIATTR_SW_WAR
	.align		4
.L_33:
        /*0048*/ 	.byte	0x04, 0x36
        /*004a*/ 	.short	(.L_35 - .L_34)
.L_34:
        /*004c*/ 	.word	0x00000008
.L_35:


//--------------------- .nv.callgraph             --------------------------
	.section	.nv.callgraph,"",@"SHT_CUDA_CALLGRAPH"
	.align	4
	.sectionentsize	8
	.align		4
        /*0000*/ 	.word	0x00000000
	.align		4
        /*0004*/ 	.word	0xffffffff
	.align		4
        /*0008*/ 	.word	0x00000000
	.align		4
        /*000c*/ 	.word	0xfffffffe
	.align		4
        /*0010*/ 	.word	0x00000000
	.align		4
        /*0014*/ 	.word	0xfffffffd
	.align		4
        /*0018*/ 	.word	0x00000000
	.align		4
        /*001c*/ 	.word	0xfffffffc


//--------------------- .text._Z22acquire_release_kernelPi --------------------------
	.section	.text._Z22acquire_release_kernelPi,"ax",@progbits
	.align	128
        .global         _Z22acquire_release_kernelPi
        .type           _Z22acquire_release_kernelPi,@function
        .size           _Z22acquire_release_kernelPi,(.L_x_5 - _Z22acquire_release_kernelPi)
        .other          _Z22acquire_release_kernelPi,@"STO_CUDA_ENTRY STV_DEFAULT"
_Z22acquire_release_kernelPi:
.text._Z22acquire_release_kernelPi:
[----:B------:R-:W-:Y:S01]  /*0000*/  LDC R1, c[0x0][0x37c] ;  /* 0x0000df00ff017b82 */ /* 0x000fe20000000800 */
[----:B------:R-:W0:Y:S01]  /*0010*/  S2R R4, SR_TID.X ;  /* 0x0000000000047919 */ /* 0x000e220000002100 */
[----:B------:R-:W1:Y:S01]  /*0020*/  LDCU.64 UR4, c[0x0][0x358] ;  /* 0x00006b00ff0477ac */ /* 0x000e620008000a00 */
[----:B0-----:R-:W-:-:S13]  /*0030*/  ISETP.NE.AND P0, PT, R4, RZ, PT ;  /* 0x000000ff0400720c */ /* 0x001fda0003f05270 */
[----:B------:R-:W0:Y:S01]  /*0040*/  @!P0 S2R R3, SR_CgaCtaId ;  /* 0x0000000000038919 */ /* 0x000e220000008800 */
[----:B------:R-:W-:Y:S01]  /*0050*/  @!P0 MOV R0, 0x400 ;  /* 0x0000040000008802 */ /* 0x000fe20000000f00 */
[----:B------:R-:W2:Y:S03]  /*0060*/  @!P0 S2R R5, SR_SWINHI ;  /* 0x0000000000058919 */ /* 0x000ea60000002f00 */
[----:B0-----:R-:W-:-:S04]  /*0070*/  @!P0 LEA R0, R3, R0, 0x18 ;  /* 0x0000000003008211 */ /* 0x001fc800078ec0ff */
[----:B------:R-:W-:Y:S02]  /*0080*/  @!P0 MOV R2, R0 ;  /* 0x0000000000028202 */ /* 0x000fe40000000f00 */
[----:B--2---:R-:W-:-:S05]  /*0090*/  @!P0 MOV R3, R5 ;  /* 0x0000000500038202 */ /* 0x004fca0000000f00 */
[----:B-1----:R0:W-:Y:S04]  /*00a0*/  @!P0 ST.E.STRONG.SM desc[UR4][R2.64], RZ ;  /* 0x000000ff02008985 */ /* 0x0021e8000c10b904 */
[----:B------:R0:W-:Y:S01]  /*00b0*/  @!P0 STS [R0+0x4], RZ ;  /* 0x000004ff00008388 */ /* 0x0001e20000000800 */
[----:B------:R-:W-:Y:S06]  /*00c0*/  BAR.SYNC.DEFER_BLOCKING 0x0 ;  /* 0x0000000000007b1d */ /* 0x000fec0000010000 */
[----:B------:R-:W-:Y:S05]  /*00d0*/  @P0 BRA `(.L_x_0) ;  /* 0x0000000000300947 */ /* 0x000fea0003800000 */
[----:B0-----:R-:W0:Y:S01]  /*00e0*/  S2R R3, SR_CgaCtaId ;  /* 0x0000000000037919 */ /* 0x001e220000008800 */
[----:B------:R-:W-:Y:S01]  /*00f0*/  MOV R0, 0x400 ;  /* 0x0000040000007802 */ /* 0x000fe20000000f00 */
[----:B------:R-:W-:Y:S01]  /*0100*/  IMAD.MOV.U32 R5, RZ, RZ, 0x1 ;  /* 0x00000001ff057424 */ /* 0x000fe200078e00ff */
[----:B------:R-:W1:Y:S02]  /*0110*/  S2R R4, SR_SWINHI ;  /* 0x0000000000047919 */ /* 0x000e640000002f00 */
[----:B0-----:R-:W-:Y:S01]  /*0120*/  LEA R7, R3, R0, 0x18 ;  /* 0x0000000003077211 */ /* 0x001fe200078ec0ff */
[----:B------:R-:W-:-:S03]  /*0130*/  IMAD.MOV.U32 R0, RZ, RZ, 0x2a ;  /* 0x0000002aff007424 */ /* 0x000fc600078e00ff */
[----:B------:R-:W-:Y:S02]  /*0140*/  MOV R2, R7 ;  /* 0x0000000700027202 */ /* 0x000fe40000000f00 */
[----:B-1----:R-:W-:Y:S01]  /*0150*/  MOV R3, R4 ;  /* 0x0000000400037202 */ /* 0x002fe20000000f00 */
[----:B------:R-:W-:Y:S01]  /*0160*/  STS [R7+0x4], R0 ;  /* 0x0000040007007388 */ /* 0x000fe20000000800 */
[----:B------:R0:W-:Y:S06]  /*0170*/  MEMBAR.ALL.CTA ;  /* 0x0000000000007992 */ /* 0x0001ec0000008000 */
[----:B0-----:R-:W-:Y:S01]  /*0180*/  ST.E.STRONG.SM desc[UR4][R2.64], R5 ;  /* 0x0000000502007985 */ /* 0x001fe2000c10b904 */
[----:B------:R-:W-:Y:S05]  /*0190*/  EXIT ;  /* 0x000000000000794d */ /* 0x000fea0003800000 */
.L_x_0:
[----:B------:R-:W-:-:S13]  /*01a0*/  ISETP.NE.AND P0, PT, R4, 0x1, PT ;  /* 0x000000010400780c */ /* 0x000fda0003f05270 */
[----:B------:R-:W-:Y:S05]  /*01b0*/  @P0 EXIT ;  /* 0x000000000000094d */ /* 0x000fea0003800000 */
[----:B0-----:R-:W0:Y:S01]  /*01c0*/  S2R R3, SR_CgaCtaId ;  /* 0x0000000000037919 */ /* 0x001e220000008800 */
[----:B------:R-:W-:Y:S01]  /*01d0*/  MOV R0, 0x400 ;  /* 0x0000040000007802 */ /* 0x000fe20000000f00 */
[----:B------:R-:W-:Y:S01]  /*01e0*/  BSSY B0, `(.L_x_1) ;  /* 0x000000a000007945 */ /* 0x000fe20003800000 */
[----:B------:R-:W1:Y:S02]  /*01f0*/  S2R R5, SR_SWINHI ;  /* 0x0000000000057919 */ /* 0x000e640000002f00 */
[----:B0-----:R-:W-:-:S04]  /*0200*/  LEA R0, R3, R0, 0x18 ;  /* 0x0000000003007211 */ /* 0x001fc800078ec0ff */
[----:B------:R-:W-:Y:S02]  /*0210*/  MOV R2, R0 ;  /* 0x0000000000027202 */ /* 0x000fe40000000f00 */
[----:B-1----:R-:W-:-:S07]  /*0220*/  MOV R3, R5 ;  /* 0x0000000500037202 */ /* 0x002fce0000000f00 */
.L_x_2:
[----:B------:R-:W2:Y:S02]  /*0230*/  LD.E.STRONG.SM R4, desc[UR4][R2.64] ;  /* 0x0000000402047980 */ /* 0x000ea4000c10b900 */
[----:B--2---:R-:W-:Y:S01]  /*0240*/  NOP ;  /* 0x0000000000007918 */ /* 0x004fe20000000000 */
[----:B------:R-:W-:Y:S05]  /*0250*/  YIELD ;  /* 0x0000000000007946 */ /* 0x000fea0003800000 */
[----:B------:R-:W-:-:S13]  /*0260*/  ISETP.NE.AND P0, PT, R4, RZ, PT ;  /* 0x000000ff0400720c */ /* 0x000fda0003f05270 */
[----:B------:R-:W-:Y:S05]  /*0270*/  @!P0 BRA `(.L_x_2) ;  /* 0xfffffffc00ec8947 */ /* 0x000fea000383ffff */
[----:B------:R-:W-:Y:S05]  /*0280*/  BSYNC B0 ;  /* 0x0000000000007941 */ /* 0x000fea0003800000 */
.L_x_1:
[----:B------:R-:W0:Y:S01]  /*0290*/  LDS R5, [R0+0x4] ;  /* 0x0000040000057984 */ /* 0x000e220000000800 */
[----:B------:R-:W0:Y:S03]  /*02a0*/  LDC.64 R2, c[0x0][0x380] ;  /* 0x0000e000ff027b82 */ /* 0x000e260000000a00 */
[----:B0-----:R-:W-:Y:S01]  /*02b0*/  STG.E desc[UR4][R2.64], R5 ;  /* 0x0000000502007986 */ /* 0x001fe2000c101904 */
[----:B------:R-:W-:Y:S05]  /*02c0*/  EXIT ;  /* 0x000000000000794d */ /* 0x000fea0003800000 */
.L_x_3:
[----:B------:R-:W-:-:S00]  /*02d0*/  BRA `(.L_x_3) ;  /* 0xfffffffc00fc7947 */ /* 0x000fc0000383ffff */
[----:B------:R-:W-:-:S00]  /*02e0*/  NOP ;  /* 0x0000000000007918 */ /* 0x000fc00000000000 */
        /* <DEDUP_REMOVED lines=9> */
.L_x_5:


//--------------------- .text._Z13device_kernelPi --------------------------
	.section	.text._Z13device_kernelPi,"ax",@progbits
	.align	128
        .global         _Z13device_kernelPi
        .type           _Z13device_kernelPi,@function
        .size           _Z13device_kernelPi,(.L_x_6 - _Z13device_kernelPi)
        .other          _Z13device_kernelPi,@"STO_CUDA_ENTRY STV_DEFAULT"
_Z13device_kernelPi:
.text._Z13device_kernelPi:
[----:B------:R-:W-:Y:S01]  /*0000*/  LDC R1, c[0x0][0x37c] ;  /* 0x0000df00ff017b82 */ /* 0x000fe20000000800 */
[----:B------:R-:W0:Y:S07]  /*0010*/  S2R R0, SR_LANEID ;  /* 0x0000000000007919 */ /* 0x000e2e0000000000 */
[----:B------:R-:W1:Y:S01]  /*0020*/  LDC.64 R2, c[0x0][0x380] ;  /* 0x0000e000ff027b82 */ /* 0x000e620000000a00 */
[----:B------:R-:W-:Y:S01]  /*0030*/  VOTEU.ANY UR6, UPT, PT ;  /* 0x0000000000067886 */ /* 0x000fe200038e0100 */
[----:B------:R-:W1:Y:S01]  /*0040*/  LDCU.64 UR4, c[0x0][0x358] ;  /* 0x00006b00ff0477ac */ /* 0x000e620008000a00 */
[----:B------:R-:W1:Y:S01]  /*0050*/  POPC R5, UR6 ;  /* 0x0000000600057d09 */ /* 0x000e620008000000 */
[----:B------:R-:W-:-:S06]  /*0060*/  UFLO.U32 UR7, UR6 ;  /* 0x00000006000772bd */ /* 0x000fcc00080e0000 */
[----:B0-----:R-:W-:-:S13]  /*0070*/  ISETP.EQ.U32.AND P0, PT, R0, UR7, PT ;  /* 0x0000000700007c0c */ /* 0x001fda000bf02070 */
[----:B------:R-:W-:Y:S06]  /*0080*/  @P0 MEMBAR.ALL.SYS ;  /* 0x0000000000000992 */ /* 0x000fec000000b000 */
[----:B------:R-:W-:-:S00]  /*0090*/  @P0 ERRBAR ;  /* 0x00000000000009ab */ /* 0x000fc00000000000 */
[----:B------:R-:W-:Y:S06]  /*00a0*/  @P0 CGAERRBAR ;  /* 0x00000000000005ab */ /* 0x000fec0000000000 */
[----:B-1----:R-:W-:Y:S01]  /*00b0*/  @P0 ATOM.E.ADD.S32.STRONG.SYS PT, RZ, desc[UR4][R2.64], R5 ;  /* 0x8000000502ff098a */ /* 0x002fe200081f5304 */
[----:B------:R-:W-:Y:S05]  /*00c0*/  EXIT ;  /* 0x000000000000794d */ /* 0x000fea0003800000 */
.L_x_4:
        /* <DEDUP_REMOVED lines=11> */
.L_x_6:


//--------------------- .nv.shared._Z22acquire_release_kernelPi --------------------------
	.section	.nv.shared._Z22acquire_release_kernelPi,"aw",@nobits
	.sectionflags	@""
	.align	4
.nv.shared._Z22acquire_release_kernelPi:
	.zero		1032


//--------------------- .nv.shared.reserved.0     --------------------------
	.section	.nv.shared.reserved.0,"aw",@nobits
	.weak		__nv_reservedSMEM_offset_0_alias
	.size		__nv_reservedSMEM_offset_0_alias, 0, 64
	.other		__nv_reservedSMEM_offset_0_alias,@"STO_CUDA_RESERVED_SHARED STV_DEFAULT"
__nv_reservedSMEM_offset_0_alias:
	.zero		0
	.zero		64


//--------------------- .nv.constant0._Z22acquire_release_kernelPi --------------------------
	.section	.nv.constant0._Z22acquire_release_kernelPi,"a",@progbits
	.sectionflags	@""
	.align	4
.nv.constant0._Z22acquire_release_kernelPi:
	.zero		904


//--------------------- .nv.constant0._Z13device_kernelPi --------------------------
	.section	.nv.constant0._Z13device_kernelPi,"a",@progbits
	.sectionflags	@""
	.align	4
.nv.constant0._Z13device_kernelPi:
	.zero		904


//--------------------- SYMBOLS --------------------------

	.type		.nv.reservedSmem.offset0,@object
	.size		.nv.reservedSmem.offset0,0x4
	.type		.nv.reservedSmem.cap,@object
	.size		.nv.reservedSmem.cap,0x4
